//
// Generated by NVIDIA NVVM Compiler
//
// Compiler Build ID: CL-36424714
// Cuda compilation tools, release 13.0, V13.0.88
// Based on NVVM 20.0.0
//

.version 9.0
.target sm_100
.address_size 64

	// .globl	_Z15vote_any_kernelPii

.visible .entry _Z15vote_any_kernelPii(
	.param .u64 .ptr .align 1 _Z15vote_any_kernelPii_param_0,
	.param .u32 _Z15vote_any_kernelPii_param_1
)
{
	.reg .pred 	%p<3>;
	.reg .b32 	%r<7>;
	.reg .b64 	%rd<3>;

	ld.param.u64 	%rd1, [_Z15vote_any_kernelPii_param_0];
	ld.param.u32 	%r1, [_Z15vote_any_kernelPii_param_1];
	cvta.to.global.u64 	%rd2, %rd1;
	mov.u32 	%r2, %tid.x;
	shr.s32 	%r3, %r1, %r2;
	setp.ne.s32 	%p1, %r3, 0;
	mov.b32 	%r4, -1;
	vote.sync.any.pred 	%p2, %p1, %r4;
	selp.u32 	%r6, 1, 0, %p2;
	st.global.u32 	[%rd2], %r6;
	ret;

}
	// .globl	_Z18ballot_sync_kernelPii
.visible .entry _Z18ballot_sync_kernelPii(
	.param .u64 .ptr .align 1 _Z18ballot_sync_kernelPii_param_0,
	.param .u32 _Z18ballot_sync_kernelPii_param_1
)
{
	.reg .pred 	%p<3>;
	.reg .b32 	%r<6>;
	.reg .b64 	%rd<3>;

	ld.param.u64 	%rd1, [_Z18ballot_sync_kernelPii_param_0];
	ld.param.u32 	%r1, [_Z18ballot_sync_kernelPii_param_1];
	cvta.to.global.u64 	%rd2, %rd1;
	mov.u32 	%r2, %tid.x;
	shr.s32 	%r3, %r1, %r2;
	setp.ne.s32 	%p1, %r3, 0;
	mov.b32 	%r4, -1;
	vote.sync.ballot.b32 	%r5, %p1, %r4;
	st.global.u32 	[%rd2], %r5;
	ret;

}


// ===== COMPILED SASS (sm_100) =====

	.target	sm_100

	.elftype	@"ET_EXEC"


//--------------------- .note.nv.tkinfo           --------------------------
	.section	.note.nv.tkinfo,"",@"SHT_NOTE"
	.sectionflags	@"SHF_NOTE_NV_TKINFO"
	.tkinfo
        /*0018*/ 	.word	0x00000002
        /*0030*/ 	.string	""
        /*0030*/ 	.string	"ptxas"
        /*0030*/ 	.string	"Cuda compilation tools, release 13.0, V13.0.88"
        /*0030*/ 	.string	"Build cuda_13.0.r13.0/compiler.36424714_0"
        /*0030*/ 	.string	"-arch sm_100 -m 64 "



//--------------------- .note.nv.cuinfo           --------------------------
	.section	.note.nv.cuinfo,"",@"SHT_NOTE"
	.sectionflags	@"SHF_NOTE_NV_CUINFO"
        /*0018*/ 	.short	0x0002
        /*001a*/ 	.short	0x0064
        /*001c*/ 	.short	0x0082
	.zero		2


//--------------------- .nv.info                  --------------------------
	.section	.nv.info,"",@"SHT_CUDA_INFO"
	.align	4


	//----- nvinfo : EIATTR_REGCOUNT
	.align		4
        /*0000*/ 	.byte	0x04, 0x2f
        /*0002*/ 	.short	(.L_1 - .L_0)
	.align		4
.L_0:
        /*0004*/ 	.word	index@(_Z15vote_any_kernelPii)
        /*0008*/ 	.word	0x00000008


	//----- nvinfo : EIATTR_FRAME_SIZE
	.align		4
.L_1:
        /*000c*/ 	.byte	0x04, 0x11
        /*000e*/ 	.short	(.L_3 - .L_2)
	.align		4
.L_2:
        /*0010*/ 	.word	index@(_Z15vote_any_kernelPii)
        /*0014*/ 	.word	0x00000000


	//----- nvinfo : EIATTR_REGCOUNT
	.align		4
.L_3:
        /*0018*/ 	.byte	0x04, 0x2f
        /*001a*/ 	.short	(.L_5 - .L_4)
	.align		4
.L_4:
        /*001c*/ 	.word	index@(_Z18ballot_sync_kernelPii)
        /*0020*/ 	.word	0x00000008


	//----- nvinfo : EIATTR_FRAME_SIZE
	.align		4
.L_5:
        /*0024*/ 	.byte	0x04, 0x11
        /*0026*/ 	.short	(.L_7 - .L_6)
	.align		4
.L_6:
        /*0028*/ 	.word	index@(_Z18ballot_sync_kernelPii)
        /*002c*/ 	.word	0x00000000


	//----- nvinfo : EIATTR_MIN_STACK_SIZE
	.align		4
.L_7:
        /*0030*/ 	.byte	0x04, 0x12
        /*0032*/ 	.short	(.L_9 - .L_8)
	.align		4
.L_8:
        /*0034*/ 	.word	index@(_Z18ballot_sync_kernelPii)
        /*0038*/ 	.word	0x00000000


	//----- nvinfo : EIATTR_MIN_STACK_SIZE
	.align		4
.L_9:
        /*003c*/ 	.byte	0x04, 0x12
        /*003e*/ 	.short	(.L_11 - .L_10)
	.align		4
.L_10:
        /*0040*/ 	.word	index@(_Z15vote_any_kernelPii)
        /*0044*/ 	.word	0x00000000
.L_11:


//--------------------- .nv.compat                --------------------------
	.section	.nv.compat,"",@"SHT_CUDA_COMPAT_INFO"
	.align	4
        /*0000*/ 	.byte	0x02, 0x09, 0x00, 0x00, 0x02, 0x02, 0x01, 0x00, 0x02, 0x05, 0x05, 0x00, 0x03, 0x07, 0x01, 0x01
        /*0010*/ 	.byte	0x02, 0x03, 0x00, 0x00, 0x02, 0x06, 0x01, 0x00, 0x04, 0x0b, 0x08, 0x00, 0x09, 0x00, 0x00, 0x00
        /*0020*/ 	.byte	0x00, 0x00, 0x00, 0x00


//--------------------- .nv.info._Z18ballot_sync_kernelPii --------------------------
	.section	.nv.info._Z18ballot_sync_kernelPii,"",@"SHT_CUDA_INFO"
	.sectionflags	@""
	.align	4


	//----- nvinfo : EIATTR_CUDA_API_VERSION
	.align		4
        /*0000*/ 	.byte	0x04, 0x37
        /*0002*/ 	.short	(.L_13 - .L_12)
.L_12:
        /*0004*/ 	.word	0x00000082


	//----- nvinfo : EIATTR_KPARAM_INFO
	.align		4
.L_13:
        /*0008*/ 	.byte	0x04, 0x17
        /*000a*/ 	.short	(.L_15 - .L_14)
.L_14:
        /*000c*/ 	.word	0x00000000
        /*0010*/ 	.short	0x0001
        /*0012*/ 	.short	0x0008
        /*0014*/ 	.byte	0x00, 0xf0, 0x11, 0x00


	//----- nvinfo : EIATTR_KPARAM_INFO
	.align		4
.L_15:
        /*0018*/ 	.byte	0x04, 0x17
        /*001a*/ 	.short	(.L_17 - .L_16)
.L_16:
        /*001c*/ 	.word	0x00000000
        /*0020*/ 	.short	0x0000
        /*0022*/ 	.short	0x0000
        /*0024*/ 	.byte	0x00, 0xf5, 0x21, 0x00


	//----- nvinfo : EIATTR_SPARSE_MMA_MASK
	.align		4
.L_17:
        /*0028*/ 	.byte	0x03, 0x50
        /*002a*/ 	.short	0x0000


	//----- nvinfo : EIATTR_MAXREG_COUNT
	.align		4
        /*002c*/ 	.byte	0x03, 0x1b
        /*002e*/ 	.short	0x00ff


	//----- nvinfo : EIATTR_MERCURY_ISA_VERSION
	.align		4
        /*0030*/ 	.byte	0x03, 0x5f
        /*0032*/ 	.short	0x0101


	//----- nvinfo : EIATTR_COOP_GROUP_MASK_REGIDS
	.align		4
        /*0034*/ 	.byte	0x04, 0x29
        /*0036*/ 	.short	(.L_19 - .L_18)


	//   ....[0]....
.L_18:
        /*0038*/ 	.word	0xffffffff


	//----- nvinfo : EIATTR_COOP_GROUP_INSTR_OFFSETS
	.align		4
.L_19:
        /*003c*/ 	.byte	0x04, 0x28
        /*003e*/ 	.short	(.L_21 - .L_20)


	//   ....[0]....
.L_20:
        /*0040*/ 	.word	0x00000070


	//----- nvinfo : EIATTR_VRC_CTA_INIT_COUNT
	.align		4
.L_21:
        /*0044*/ 	.byte	0x02, 0x4a
	.zero		1
	.zero		1


	//----- nvinfo : EIATTR_EXIT_INSTR_OFFSETS
	.align		4
        /*0048*/ 	.byte	0x04, 0x1c
        /*004a*/ 	.short	(.L_23 - .L_22)


	//   ....[0]....
.L_22:
        /*004c*/ 	.word	0x00000090


	//----- nvinfo : EIATTR_CBANK_PARAM_SIZE
	.align		4
.L_23:
        /*0050*/ 	.byte	0x03, 0x19
        /*0052*/ 	.short	0x000c


	//----- nvinfo : EIATTR_PARAM_CBANK
	.align		4
        /*0054*/ 	.byte	0x04, 0x0a
        /*0056*/ 	.short	(.L_25 - .L_24)
	.align		4
.L_24:
        /*0058*/ 	.word	index@(.nv.constant0._Z18ballot_sync_kernelPii)
        /*005c*/ 	.short	0x0380
        /*005e*/ 	.short	0x000c


	//----- nvinfo : EIATTR_SW_WAR
	.align		4
.L_25:
        /*0060*/ 	.byte	0x04, 0x36
        /*0062*/ 	.short	(.L_27 - .L_26)
.L_26:
        /*0064*/ 	.word	0x00000008
.L_27:


//--------------------- .nv.info._Z15vote_any_kernelPii --------------------------
	.section	.nv.info._Z15vote_any_kernelPii,"",@"SHT_CUDA_INFO"
	.sectionflags	@""
	.align	4


	//----- nvinfo : EIATTR_CUDA_API_VERSION
	.align		4
        /*0000*/ 	.byte	0x04, 0x37
        /*0002*/ 	.short	(.L_29 - .L_28)
.L_28:
        /*0004*/ 	.word	0x00000082


	//----- nvinfo : EIATTR_KPARAM_INFO
	.align		4
.L_29:
        /*0008*/ 	.byte	0x04, 0x17
        /*000a*/ 	.short	(.L_31 - .L_30)
.L_30:
        /*000c*/ 	.word	0x00000000
        /*0010*/ 	.short	0x0001
        /*0012*/ 	.short	0x0008
        /*0014*/ 	.byte	0x00, 0xf0, 0x11, 0x00


	//----- nvinfo : EIATTR_KPARAM_INFO
	.align		4
.L_31:
        /*0018*/ 	.byte	0x04, 0x17
        /*001a*/ 	.short	(.L_33 - .L_32)
.L_32:
        /*001c*/ 	.word	0x00000000
        /*0020*/ 	.short	0x0000
        /*0022*/ 	.short	0x0000
        /*0024*/ 	.byte	0x00, 0xf5, 0x21, 0x00


	//----- nvinfo : EIATTR_SPARSE_MMA_MASK
	.align		4
.L_33:
        /*0028*/ 	.byte	0x03, 0x50
        /*002a*/ 	.short	0x0000


	//----- nvinfo : EIATTR_MAXREG_COUNT
	.align		4
        /*002c*/ 	.byte	0x03, 0x1b
        /*002e*/ 	.short	0x00ff


	//----- nvinfo : EIATTR_MERCURY_ISA_VERSION
	.align		4
        /*0030*/ 	.byte	0x03, 0x5f
        /*0032*/ 	.short	0x0101


	//----- nvinfo : EIATTR_COOP_GROUP_MASK_REGIDS
	.align		4
        /*0034*/ 	.byte	0x04, 0x29
        /*0036*/ 	.short	(.L_35 - .L_34)


	//   ....[0]....
.L_34:
        /*0038*/ 	.word	0xffffffff


	//----- nvinfo : EIATTR_COOP_GROUP_INSTR_OFFSETS
	.align		4
.L_35:
        /*003c*/ 	.byte	0x04, 0x28
        /*003e*/ 	.short	(.L_37 - .L_36)


	//   ....[0]....
.L_36:
        /*0040*/ 	.word	0x00000070


	//----- nvinfo : EIATTR_VRC_CTA_INIT_COUNT
	.align		4
.L_37:
        /*0044*/ 	.byte	0x02, 0x4a
	.zero		1
	.zero		1


	//----- nvinfo : EIATTR_EXIT_INSTR_OFFSETS
	.align		4
        /*0048*/ 	.byte	0x04, 0x1c
        /*004a*/ 	.short	(.L_39 - .L_38)


	//   ....[0]....
.L_38:
        /*004c*/ 	.word	0x000000a0


	//----- nvinfo : EIATTR_CBANK_PARAM_SIZE
	.align		4
.L_39:
        /*0050*/ 	.byte	0x03, 0x19
        /*0052*/ 	.short	0x000c


	//----- nvinfo : EIATTR_PARAM_CBANK
	.align		4
        /*0054*/ 	.byte	0x04, 0x0a
        /*0056*/ 	.short	(.L_41 - .L_40)
	.align		4
.L_40:
        /*0058*/ 	.word	index@(.nv.constant0._Z15vote_any_kernelPii)
        /*005c*/ 	.short	0x0380
        /*005e*/ 	.short	0x000c


	//----- nvinfo : EIATTR_SW_WAR
	.align		4
.L_41:
        /*0060*/ 	.byte	0x04, 0x36
        /*0062*/ 	.short	(.L_43 - .L_42)
.L_42:
        /*0064*/ 	.word	0x00000008
.L_43:


//--------------------- .nv.callgraph             --------------------------
	.section	.nv.callgraph,"",@"SHT_CUDA_CALLGRAPH"
	.align	4
	.sectionentsize	8
	.align		4
        /*0000*/ 	.word	0x00000000
	.align		4
        /*0004*/ 	.word	0xffffffff
	.align		4
        /*0008*/ 	.word	0x00000000
	.align		4
        /*000c*/ 	.word	0xfffffffe
	.align		4
        /*0010*/ 	.word	0x00000000
	.align		4
        /*0014*/ 	.word	0xfffffffd
	.align		4
        /*0018*/ 	.word	0x00000000
	.align		4
        /*001c*/ 	.word	0xfffffffc


//--------------------- .text._Z18ballot_sync_kernelPii --------------------------
	.section	.text._Z18ballot_sync_kernelPii,"ax",@progbits
	.align	128
        .global         _Z18ballot_sync_kernelPii
        .type           _Z18ballot_sync_kernelPii,@function
        .size           _Z18ballot_sync_kernelPii,(.L_x_2 - _Z18ballot_sync_kernelPii)
        .other          _Z18ballot_sync_kernelPii,@"STO_CUDA_ENTRY STV_DEFAULT"
_Z18ballot_sync_kernelPii:
.text._Z18ballot_sync_kernelPii:
[----:B------:R-:W-:Y:S01]  /*0000*/  LDC R1, c[0x0][0x37c] ;  /* 0x0000df00ff017b82 */ /* 0x000fe20000000800 */
[----:B------:R-:W0:Y:S07]  /*0010*/  S2R R0, SR_TID.X ;  /* 0x0000000000007919 */ /* 0x000e2e0000002100 */
[----:B------:R-:W0:Y:S01]  /*0020*/  LDC R5, c[0x0][0x388] ;  /* 0x0000e200ff057b82 */ /* 0x000e220000000800 */
[----:B------:R-:W1:Y:S07]  /*0030*/  LDCU.64 UR4, c[0x0][0x358] ;  /* 0x00006b00ff0477ac */ /* 0x000e6e0008000a00 */
[----:B------:R-:W1:Y:S01]  /*0040*/  LDC.64 R2, c[0x0][0x380] ;  /* 0x0000e000ff027b82 */ /* 0x000e620000000a00 */
[----:B0-----:R-:W-:-:S04]  /*0050*/  SHF.R.S32.HI R0, RZ, R0, R5 ;  /* 0x00000000ff007219 */ /* 0x001fc80000011405 */
[----:B------:R-:W-:-:S13]  /*0060*/  ISETP.NE.AND P0, PT, R0, RZ, PT ;  /* 0x000000ff0000720c */ /* 0x000fda0003f05270 */
[----:B------:R-:W-:-:S05]  /*0070*/  VOTE.ANY R5, PT, P0 ;  /* 0x0000000000057806 */ /* 0x000fca00000e0100 */
[----:B-1----:R-:W-:Y:S01]  /*0080*/  STG.E desc[UR4][R2.64], R5 ;  /* 0x0000000502007986 */ /* 0x002fe2000c101904 */
[----:B------:R-:W-:Y:S05]  /*0090*/  EXIT ;  /* 0x000000000000794d */ /* 0x000fea0003800000 */
.L_x_0:
[----:B------:R-:W-:-:S00]  /*00a0*/  BRA `(.L_x_0) ;  /* 0xfffffffc00fc7947 */ /* 0x000fc0000383ffff */
[----:B------:R-:W-:-:S00]  /*00b0*/  NOP ;  /* 0x0000000000007918 */ /* 0x000fc00000000000 */
        /* <DEDUP_REMOVED lines=12> */
.L_x_2:


//--------------------- .text._Z15vote_any_kernelPii --------------------------
	.section	.text._Z15vote_any_kernelPii,"ax",@progbits
	.align	128
        .global         _Z15vote_any_kernelPii
        .type           _Z15vote_any_kernelPii,@function
        .size           _Z15vote_any_kernelPii,(.L_x_3 - _Z15vote_any_kernelPii)
        .other          _Z15vote_any_kernelPii,@"STO_CUDA_ENTRY STV_DEFAULT"
_Z15vote_any_kernelPii:
.text._Z15vote_any_kernelPii:
[----:B------:R-:W-:Y:S01]  /*0000*/  LDC R1, c[0x0][0x37c] ;  /* 0x0000df00ff017b82 */ /* 0x000fe20000000800 */
[----:B------:R-:W0:Y:S07]  /*0010*/  S2R R0, SR_TID.X ;  /* 0x0000000000007919 */ /* 0x000e2e0000002100 */
[----:B------:R-:W0:Y:S01]  /*0020*/  LDC R3, c[0x0][0x388] ;  /* 0x0000e200ff037b82 */ /* 0x000e220000000800 */
[----:B------:R-:W1:Y:S01]  /*0030*/  LDCU.64 UR4, c[0x0][0x358] ;  /* 0x00006b00ff0477ac */ /* 0x000e620008000a00 */
[----:B0-----:R-:W-:-:S06]  /*0040*/  SHF.R.S32.HI R0, RZ, R0, R3 ;  /* 0x00000000ff007219 */ /* 0x001fcc0000011403 */
[----:B------:R-:W1:Y:S01]  /*0050*/  LDC.64 R2, c[0x0][0x380] ;  /* 0x0000e000ff027b82 */ /* 0x000e620000000a00 */
[----:B------:R-:W-:-:S13]  /*0060*/  ISETP.NE.AND P0, PT, R0, RZ, PT ;  /* 0x000000ff0000720c */ /* 0x000fda0003f05270 */
[----:B------:R-:W-:-:S04]  /*0070*/  VOTE.ANY P0, P0 ;  /* 0x0000000000ff7806 */ /* 0x000fc80000000100 */
[----:B------:R-:W-:-:S05]  /*0080*/  SEL R5, RZ, 0x1, !P0 ;  /* 0x00000001ff057807 */ /* 0x000fca0004000000 */
[----:B-1----:R-:W-:Y:S01]  /*0090*/  STG.E desc[UR4][R2.64], R5 ;  /* 0x0000000502007986 */ /* 0x002fe2000c101904 */
[----:B------:R-:W-:Y:S05]  /*00a0*/  EXIT ;  /* 0x000000000000794d */ /* 0x000fea0003800000 */
.L_x_1:
        /* <DEDUP_REMOVED lines=13> */
.L_x_3:


//--------------------- .nv.shared.reserved.0     --------------------------
	.section	.nv.shared.reserved.0,"aw",@nobits
	.weak		__nv_reservedSMEM_offset_0_alias
	.size		__nv_reservedSMEM_offset_0_alias, 0, 64
	.other		__nv_reservedSMEM_offset_0_alias,@"STO_CUDA_RESERVED_SHARED STV_DEFAULT"
__nv_reservedSMEM_offset_0_alias:
	.zero		0
	.zero		64


//--------------------- .nv.constant0._Z18ballot_sync_kernelPii --------------------------
	.section	.nv.constant0._Z18ballot_sync_kernelPii,"a",@progbits
	.sectionflags	@""
	.align	4
.nv.constant0._Z18ballot_sync_kernelPii:
	.zero		908


//--------------------- .nv.constant0._Z15vote_any_kernelPii --------------------------
	.section	.nv.constant0._Z15vote_any_kernelPii,"a",@progbits
	.sectionflags	@""
	.align	4
.nv.constant0._Z15vote_any_kernelPii:
	.zero		908


//--------------------- SYMBOLS --------------------------

	.type		.nv.reservedSmem.offset0,@object
	.size		.nv.reservedSmem.offset0,0x4
